	.headerflags	@"EF_CUDA_TEXMODE_UNIFIED EF_CUDA_64BIT_ADDRESS EF_CUDA_ACCELERATORS EF_CUDA_SM90 EF_CUDA_VIRTUAL_SM(EF_CUDA_SM90)"
	.elftype	@"ET_EXEC"


//--------------------- .nv.info                  --------------------------
	.section	.nv.info,"",@"SHT_CUDA_INFO"
	.align	4


	//----- nvinfo : EIATTR_REGCOUNT
	.align		4
        /*0000*/ 	.byte	0x04, 0x2f
        /*0002*/ 	.short	(.L_3 - .L_2)
	.align		4
.L_2:
        /*0004*/ 	.word	index@(triton_poi_fused__native_batch_norm_legit_no_training_add_convolution_elu_8)
        /*0008*/ 	.word	0x0000001e


	//----- nvinfo : EIATTR_MIN_STACK_SIZE
	.align		4
.L_3:
        /*000c*/ 	.byte	0x04, 0x12
        /*000e*/ 	.short	(.L_5 - .L_4)
	.align		4
.L_4:
        /*0010*/ 	.word	index@(triton_poi_fused__native_batch_norm_legit_no_training_add_convolution_elu_8)
        /*0014*/ 	.word	0x00000000


	//----- nvinfo : EIATTR_FRAME_SIZE
	.align		4
.L_5:
        /*0018*/ 	.byte	0x04, 0x11
        /*001a*/ 	.short	(.L_7 - .L_6)
	.align		4
.L_6:
        /*001c*/ 	.word	index@(triton_poi_fused__native_batch_norm_legit_no_training_add_convolution_elu_8)
        /*0020*/ 	.word	0x00000000


	//----- nvinfo : EIATTR_MIN_STACK_SIZE
	.align		4
.L_7:
        /*0024*/ 	.byte	0x04, 0x12
        /*0026*/ 	.short	(.L_9 - .L_8)
	.align		4
.L_8:
        /*0028*/ 	.word	index@(triton_poi_fused__native_batch_norm_legit_no_training_add_convolution_elu_8)
        /*002c*/ 	.word	0x00000000
.L_9:


//--------------------- .nv.info.triton_poi_fused__native_batch_norm_legit_no_training_add_convolution_elu_8 --------------------------
	.section	.nv.info.triton_poi_fused__native_batch_norm_legit_no_training_add_convolution_elu_8,"",@"SHT_CUDA_INFO"
	.sectionflags	@""
	.align	4


	//----- nvinfo : EIATTR_CUDA_API_VERSION
	.align		4
        /*0000*/ 	.byte	0x04, 0x37
        /*0002*/ 	.short	(.L_11 - .L_10)
.L_10:
        /*0004*/ 	.word	0x0000007c


	//----- nvinfo : EIATTR_KPARAM_INFO
	.align		4
.L_11:
        /*0008*/ 	.byte	0x04, 0x17
        /*000a*/ 	.short	(.L_13 - .L_12)
.L_12:
        /*000c*/ 	.word	0x00000000
        /*0010*/ 	.short	0x0008
        /*0012*/ 	.short	0x0040
        /*0014*/ 	.byte	0x00, 0xf0, 0x11, 0x00


	//----- nvinfo : EIATTR_KPARAM_INFO
	.align		4
.L_13:
        /*0018*/ 	.byte	0x04, 0x17
        /*001a*/ 	.short	(.L_15 - .L_14)
.L_14:
        /*001c*/ 	.word	0x00000000
        /*0020*/ 	.short	0x0007
        /*0022*/ 	.short	0x0038
        /*0024*/ 	.byte	0x00, 0xf4, 0x21, 0x00


	//----- nvinfo : EIATTR_KPARAM_INFO
	.align		4
.L_15:
        /*0028*/ 	.byte	0x04, 0x17
        /*002a*/ 	.short	(.L_17 - .L_16)
.L_16:
        /*002c*/ 	.word	0x00000000
        /*0030*/ 	.short	0x0006
        /*0032*/ 	.short	0x0030
        /*0034*/ 	.byte	0x00, 0xf4, 0x21, 0x00


	//----- nvinfo : EIATTR_KPARAM_INFO
	.align		4
.L_17:
        /*0038*/ 	.byte	0x04, 0x17
        /*003a*/ 	.short	(.L_19 - .L_18)
.L_18:
        /*003c*/ 	.word	0x00000000
        /*0040*/ 	.short	0x0005
        /*0042*/ 	.short	0x0028
        /*0044*/ 	.byte	0x00, 0xf4, 0x21, 0x00


	//----- nvinfo : EIATTR_KPARAM_INFO
	.align		4
.L_19:
        /*0048*/ 	.byte	0x04, 0x17
        /*004a*/ 	.short	(.L_21 - .L_20)
.L_20:
        /*004c*/ 	.word	0x00000000
        /*0050*/ 	.short	0x0004
        /*0052*/ 	.short	0x0020
        /*0054*/ 	.byte	0x00, 0xf4, 0x21, 0x00


	//----- nvinfo : EIATTR_KPARAM_INFO
	.align		4
.L_21:
        /*0058*/ 	.byte	0x04, 0x17
        /*005a*/ 	.short	(.L_23 - .L_22)
.L_22:
        /*005c*/ 	.word	0x00000000
        /*0060*/ 	.short	0x0003
        /*0062*/ 	.short	0x0018
        /*0064*/ 	.byte	0x00, 0xf4, 0x21, 0x00


	//----- nvinfo : EIATTR_KPARAM_INFO
	.align		4
.L_23:
        /*0068*/ 	.byte	0x04, 0x17
        /*006a*/ 	.short	(.L_25 - .L_24)
.L_24:
        /*006c*/ 	.word	0x00000000
        /*0070*/ 	.short	0x0002
        /*0072*/ 	.short	0x0010
        /*0074*/ 	.byte	0x00, 0xf4, 0x21, 0x00


	//----- nvinfo : EIATTR_KPARAM_INFO
	.align		4
.L_25:
        /*0078*/ 	.byte	0x04, 0x17
        /*007a*/ 	.short	(.L_27 - .L_26)
.L_26:
        /*007c*/ 	.word	0x00000000
        /*0080*/ 	.short	0x0001
        /*0082*/ 	.short	0x0008
        /*0084*/ 	.byte	0x00, 0xf4, 0x21, 0x00


	//----- nvinfo : EIATTR_KPARAM_INFO
	.align		4
.L_27:
        /*0088*/ 	.byte	0x04, 0x17
        /*008a*/ 	.short	(.L_29 - .L_28)
.L_28:
        /*008c*/ 	.word	0x00000000
        /*0090*/ 	.short	0x0000
        /*0092*/ 	.short	0x0000
        /*0094*/ 	.byte	0x00, 0xf4, 0x21, 0x00


	//----- nvinfo : EIATTR_SPARSE_MMA_MASK
	.align		4
.L_29:
        /*0098*/ 	.byte	0x03, 0x50
        /*009a*/ 	.short	0x0000


	//----- nvinfo : EIATTR_MAXREG_COUNT
	.align		4
        /*009c*/ 	.byte	0x03, 0x1b
        /*009e*/ 	.short	0x00ff


	//----- nvinfo : EIATTR_EXIT_INSTR_OFFSETS
	.align		4
        /*00a0*/ 	.byte	0x04, 0x1c
        /*00a2*/ 	.short	(.L_31 - .L_30)


	//   ....[0]....
.L_30:
        /*00a4*/ 	.word	0x00001210


	//----- nvinfo : EIATTR_REQNTID
	.align		4
.L_31:
        /*00a8*/ 	.byte	0x04, 0x10
        /*00aa*/ 	.short	(.L_33 - .L_32)
.L_32:
        /*00ac*/ 	.word	0x00000080
        /*00b0*/ 	.word	0x00000001
        /*00b4*/ 	.word	0x00000001


	//----- nvinfo : EIATTR_CBANK_PARAM_SIZE
	.align		4
.L_33:
        /*00b8*/ 	.byte	0x03, 0x19
        /*00ba*/ 	.short	0x0044


	//----- nvinfo : EIATTR_PARAM_CBANK
	.align		4
        /*00bc*/ 	.byte	0x04, 0x0a
        /*00be*/ 	.short	(.L_35 - .L_34)
	.align		4
.L_34:
        /*00c0*/ 	.word	index@(.nv.constant0.triton_poi_fused__native_batch_norm_legit_no_training_add_convolution_elu_8)
        /*00c4*/ 	.short	0x0210
        /*00c6*/ 	.short	0x0044


	//----- nvinfo : EIATTR_SW_WAR
	.align		4
.L_35:
        /*00c8*/ 	.byte	0x04, 0x36
        /*00ca*/ 	.short	(.L_37 - .L_36)
.L_36:
        /*00cc*/ 	.word	0x00000008
.L_37:


//--------------------- .nv.callgraph             --------------------------
	.section	.nv.callgraph,"",@"SHT_CUDA_CALLGRAPH"
	.align	4
	.sectionentsize	8
	.align		4
        /*0000*/ 	.word	0x00000000
	.align		4
        /*0004*/ 	.word	0xffffffff
	.align		4
        /*0008*/ 	.word	0x00000000
	.align		4
        /*000c*/ 	.word	0xfffffffe
	.align		4
        /*0010*/ 	.word	0x00000000
	.align		4
        /*0014*/ 	.word	0xfffffffd
	.align		4
        /*0018*/ 	.word	0x00000000
	.align		4
        /*001c*/ 	.word	0xfffffffc


//--------------------- .nv.constant4             --------------------------
	.section	.nv.constant4,"a",@progbits
	.align	8
	.align		8
.nv.constant4:
        /*0000*/ 	.dword	_$_str
	.align		8
        /*0008*/ 	.dword	_$_str_$_2


//--------------------- .text.triton_poi_fused__native_batch_norm_legit_no_training_add_convolution_elu_8 --------------------------
	.section	.text.triton_poi_fused__native_batch_norm_legit_no_training_add_convolution_elu_8,"ax",@progbits
	.align	128
        .global         triton_poi_fused__native_batch_norm_legit_no_training_add_convolution_elu_8
        .type           triton_poi_fused__native_batch_norm_legit_no_training_add_convolution_elu_8,@function
        .size           triton_poi_fused__native_batch_norm_legit_no_training_add_convolution_elu_8,(.L_x_1 - triton_poi_fused__native_batch_norm_legit_no_training_add_convolution_elu_8)
        .other          triton_poi_fused__native_batch_norm_legit_no_training_add_convolution_elu_8,@"STO_CUDA_ENTRY STV_DEFAULT"
triton_poi_fused__native_batch_norm_legit_no_training_add_convolution_elu_8:
.text.triton_poi_fused__native_batch_norm_legit_no_training_add_convolution_elu_8:
[----:B------:R-:W-:Y:S01]  /*0000*/  LDC R1, c[0x0][0x28] ;  /* 0x00000a00ff017b82 */ /* 0x000fe20000000800 */
[----:B------:R-:W1:Y:S07]  /*0010*/  S2R R0, SR_TID.X ;  /* 0x0000000000007919 */ /* 0x000e6e0000002100 */
[----:B------:R-:W2:Y:S01]  /*0020*/  LDC.64 R18, c[0x0][0x230] ;  /* 0x00008c00ff127b82 */ /* 0x000ea20000000a00 */
[----:B------:R-:W-:Y:S01]  /*0030*/  ULDC.64 UR4, c[0x0][0x208] ;  /* 0x0000820000047ab9 */ /* 0x000fe20000000a00 */
[----:B------:R-:W3:Y:S06]  /*0040*/  S2R R5, SR_CTAID.X ;  /* 0x0000000000057919 */ /* 0x000eec0000002500 */
[----:B------:R-:W4:Y:S08]  /*0050*/  LDC.64 R20, c[0x0][0x220] ;  /* 0x00008800ff147b82 */ /* 0x000f300000000a00 */
[----:B------:R-:W5:Y:S08]  /*0060*/  LDC.64 R14, c[0x0][0x228] ;  /* 0x00008a00ff0e7b82 */ /* 0x000f700000000a00 */
[----:B------:R-:W4:Y:S01]  /*0070*/  LDC.64 R6, c[0x0][0x238] ;  /* 0x00008e00ff067b82 */ /* 0x000f220000000a00 */
[----:B-1----:R-:W-:-:S02]  /*0080*/  SHF.L.U32 R0, R0, 0x2, RZ ;  /* 0x0000000200007819 */ /* 0x002fc400000006ff */
[----:B---3--:R-:W-:Y:S02]  /*0090*/  SHF.R.S32.HI R3, RZ, 0x16, R5 ;  /* 0x00000016ff037819 */ /* 0x008fe40000011405 */
[----:B------:R-:W-:Y:S02]  /*00a0*/  LOP3.LUT R0, R0, 0x1fc, RZ, 0xc0, !PT ;  /* 0x000001fc00007812 */ /* 0x000fe400078ec0ff */
[----:B------:R-:W-:Y:S02]  /*00b0*/  SGXT R3, R3, 0x1 ;  /* 0x000000010303781a */ /* 0x000fe40000000200 */
[----:B------:R-:W-:Y:S02]  /*00c0*/  LEA R0, R5, R0, 0x9 ;  /* 0x0000000005007211 */ /* 0x000fe400078e48ff */
[----:B------:R-:W1:Y:S02]  /*00d0*/  LDC.64 R4, c[0x0][0x240] ;  /* 0x00009000ff047b82 */ /* 0x000e640000000a00 */
[----:B------:R-:W-:-:S04]  /*00e0*/  LEA.HI R3, R3, R0, RZ, 0x6 ;  /* 0x0000000003037211 */ /* 0x000fc800078f30ff */
[--C-:B------:R-:W-:Y:S02]  /*00f0*/  SHF.R.S32.HI R17, RZ, 0x6, R3.reuse ;  /* 0x00000006ff117819 */ /* 0x100fe40000011403 */
[----:B------:R-:W-:-:S04]  /*0100*/  SHF.R.S32.HI R2, RZ, 0x1f, R3 ;  /* 0x0000001fff027819 */ /* 0x000fc80000011403 */
[----:B------:R-:W-:-:S04]  /*0110*/  LEA.HI R2, R2, R17, RZ, 0x8 ;  /* 0x0000001102027211 */ /* 0x000fc800078f40ff */
[----:B------:R-:W-:-:S04]  /*0120*/  LOP3.LUT R2, R2, 0xffffff00, RZ, 0xc0, !PT ;  /* 0xffffff0002027812 */ /* 0x000fc800078ec0ff */
[----:B------:R-:W-:Y:S02]  /*0130*/  IADD3 R17, R17, -R2, RZ ;  /* 0x8000000211117210 */ /* 0x000fe40007ffe0ff */
[----:B------:R-:W3:Y:S03]  /*0140*/  LDC.64 R2, c[0x0][0x210] ;  /* 0x00008400ff027b82 */ /* 0x000ee60000000a00 */
[----:B--2---:R-:W-:-:S05]  /*0150*/  IMAD.WIDE R18, R17, 0x4, R18 ;  /* 0x0000000411127825 */ /* 0x004fca00078e0212 */
[----:B------:R2:W2:Y:S01]  /*0160*/  LDG.E.EL R13, desc[UR4][R18.64] ;  /* 0x00000004120d7981 */ /* 0x0004a2000c2e1900 */
[----:B----4-:R-:W-:-:S04]  /*0170*/  IMAD.WIDE R20, R17, 0x4, R20 ;  /* 0x0000000411147825 */ /* 0x010fc800078e0214 */
[C---:B-----5:R-:W-:Y:S01]  /*0180*/  IMAD.WIDE R14, R17.reuse, 0x4, R14 ;  /* 0x00000004110e7825 */ /* 0x060fe200078e020e */
[----:B------:R-:W4:Y:S03]  /*0190*/  LDG.E.EL R12, desc[UR4][R20.64] ;  /* 0x00000004140c7981 */ /* 0x000f26000c2e1900 */
[----:B---3--:R-:W-:Y:S02]  /*01a0*/  IMAD.WIDE R2, R0, 0x4, R2 ;  /* 0x0000000400027825 */ /* 0x008fe400078e0202 */
[----:B------:R-:W3:Y:S04]  /*01b0*/  LDG.E.EL R15, desc[UR4][R14.64] ;  /* 0x000000040e0f7981 */ /* 0x000ee8000c2e1900 */
[----:B------:R-:W4:Y:S01]  /*01c0*/  LDG.E.128 R8, desc[UR4][R2.64] ;  /* 0x0000000402087981 */ /* 0x000f22000c1e1d00 */
[----:B0-2---:R-:W-:-:S04]  /*01d0*/  IMAD.WIDE R18, R17, 0x4, R6 ;  /* 0x0000000411127825 */ /* 0x005fc800078e0206 */
[----:B-1----:R-:W-:Y:S02]  /*01e0*/  IMAD.WIDE R16, R17, 0x4, R4 ;  /* 0x0000000411107825 */ /* 0x002fe400078e0204 */
[----:B------:R0:W2:Y:S01]  /*01f0*/  LDG.E.EL R18, desc[UR4][R18.64] ;  /* 0x0000000412127981 */ /* 0x0000a2000c2e1900 */
[----:B------:R-:W1:Y:S03]  /*0200*/  LDC.64 R4, c[0x0][0x248] ;  /* 0x00009200ff047b82 */ /* 0x000e660000000a00 */
[----:B------:R5:W2:Y:S01]  /*0210*/  LDG.E.EL R17, desc[UR4][R16.64] ;  /* 0x0000000410117981 */ /* 0x000aa2000c2e1900 */
[----:B-1----:R-:W-:-:S06]  /*0220*/  IMAD.WIDE R4, R0, 0x4, R4 ;  /* 0x0000000400047825 */ /* 0x002fcc00078e0204 */
[----:B------:R-:W2:Y:S01]  /*0230*/  LDG.E.128 R4, desc[UR4][R4.64] ;  /* 0x0000000404047981 */ /* 0x000ea2000c1e1d00 */
[----:B0-----:R-:W-:Y:S01]  /*0240*/  HFMA2.MMA R19, -RZ, RZ, 1.625, 0 ;  /* 0x3e800000ff137435 */ /* 0x001fe200000001ff */
[----:B------:R-:W-:-:S04]  /*0250*/  FADD R13, R13, 9.9999997473787516356e-06 ;  /* 0x3727c5ac0d0d7421 */ /* 0x000fc80000000000 */
[----:B------:R-:W0:Y:S02]  /*0260*/  MUFU.SQRT R20, R13 ;  /* 0x0000000d00147308 */ /* 0x000e240000002000 */
[C---:B0-----:R-:W-:Y:S02]  /*0270*/  FSETP.GT.AND P0, PT, R20.reuse, 8.50705917302346158658e+37, PT ;  /* 0x7e8000001400780b */ /* 0x041fe40003f04000 */
[----:B------:R-:W-:-:S11]  /*0280*/  FSETP.GEU.AND P1, PT, R20, 1.175494350822287508e-38, PT ;  /* 0x008000001400780b */ /* 0x000fd60003f2e000 */
[----:B------:R-:W-:-:S04]  /*0290*/  @P0 FMUL R20, R20, 0.25 ;  /* 0x3e80000014140820 */ /* 0x000fc80000400000 */
[----:B------:R-:W-:-:S06]  /*02a0*/  @!P1 FMUL R20, R20, 16777216 ;  /* 0x4b80000014149820 */ /* 0x000fcc0000400000 */
[----:B------:R-:W5:Y:S01]  /*02b0*/  MUFU.RCP R20, R20 ;  /* 0x0000001400147308 */ /* 0x000f620000001000 */
[----:B------:R-:W-:Y:S01]  /*02c0*/  FSEL R19, R19, 1, P0 ;  /* 0x3f80000013137808 */ /* 0x000fe20000000000 */
[----:B----4-:R-:W-:-:S04]  /*02d0*/  FADD R9, R9, R12 ;  /* 0x0000000c09097221 */ /* 0x010fc80000000000 */
[----:B------:R-:W-:Y:S01]  /*02e0*/  @!P1 FMUL R19, R19, 16777216 ;  /* 0x4b80000013139820 */ /* 0x000fe20000400000 */
[----:B---3--:R-:W-:-:S03]  /*02f0*/  FADD R13, -R15, R9 ;  /* 0x000000090f0d7221 */ /* 0x008fc60000000100 */
[----:B-----5:R-:W-:-:S04]  /*0300*/  FMUL R16, R20, R19 ;  /* 0x0000001314107220 */ /* 0x020fc80000400000 */
[----:B------:R-:W-:Y:S01]  /*0310*/  FMUL R13, R13, R16 ;  /* 0x000000100d0d7220 */ /* 0x000fe20000400000 */
[----:B------:R-:W-:-:S03]  /*0320*/  FADD R10, R10, R12 ;  /* 0x0000000c0a0a7221 */ /* 0x000fc60000000000 */
[----:B--2---:R-:W-:Y:S01]  /*0330*/  FFMA R13, R18, R13, R17 ;  /* 0x0000000d120d7223 */ /* 0x004fe20000000011 */
[----:B------:R-:W-:-:S03]  /*0340*/  FADD R19, -R15, R10 ;  /* 0x0000000a0f137221 */ /* 0x000fc60000000100 */
[----:B------:R-:W-:Y:S01]  /*0350*/  FMUL R21, R13, 1.4426950216293334961 ;  /* 0x3fb8aa3b0d157820 */ /* 0x000fe20000400000 */
[----:B------:R-:W-:-:S03]  /*0360*/  FMUL R14, R19, R16 ;  /* 0x00000010130e7220 */ /* 0x000fc60000400000 */
[----:B------:R-:W0:Y:S01]  /*0370*/  FRND R20, R21 ;  /* 0x0000001500147307 */ /* 0x000e220000201000 */
[----:B------:R-:W-:Y:S01]  /*0380*/  FFMA R14, R18, R14, R17 ;  /* 0x0000000e120e7223 */ /* 0x000fe20000000011 */
[----:B------:R-:W-:-:S03]  /*0390*/  FADD.FTZ R19, |R13|, -RZ ;  /* 0x800000ff0d137221 */ /* 0x000fc60000010200 */
[----:B------:R-:W-:Y:S02]  /*03a0*/  FMUL R22, R14, 1.4426950216293334961 ;  /* 0x3fb8aa3b0e167820 */ /* 0x000fe40000400000 */
[----:B------:R-:W-:-:S04]  /*03b0*/  FSETP.GEU.AND P0, PT, R19, 0.40999999642372131348, PT ;  /* 0x3ed1eb851300780b */ /* 0x000fc80003f0e000 */
[----:B------:R-:W1:Y:S01]  /*03c0*/  FRND R22, R22 ;  /* 0x0000001600167307 */ /* 0x000e620000201000 */
[----:B0-----:R-:W-:Y:S01]  /*03d0*/  FSEL R20, R20, RZ, P0 ;  /* 0x000000ff14147208 */ /* 0x001fe20000000000 */
[--C-:B------:R-:W-:Y:S01]  /*03e0*/  FADD R11, R11, R12.reuse ;  /* 0x0000000c0b0b7221 */ /* 0x100fe20000000000 */
[----:B------:R-:W-:Y:S01]  /*03f0*/  FADD.FTZ R25, |R14|, -RZ ;  /* 0x800000ff0e197221 */ /* 0x000fe20000010200 */
[----:B------:R-:W-:Y:S02]  /*0400*/  FADD R8, R8, R12 ;  /* 0x0000000c08087221 */ /* 0x000fe40000000000 */
[C---:B------:R-:W-:Y:S01]  /*0410*/  FFMA.FTZ R21, -R20.reuse, 0.693145751953125, R13 ;  /* 0x3f31720014157823 */ /* 0x040fe2000001010d */
[----:B------:R-:W-:Y:S01]  /*0420*/  MOV R12, 0x3ab5ebe6 ;  /* 0x3ab5ebe6000c7802 */ /* 0x000fe20000000f00 */
[C---:B------:R-:W-:Y:S01]  /*0430*/  FADD R23, -R15.reuse, R11 ;  /* 0x0000000b0f177221 */ /* 0x040fe20000000100 */
[----:B------:R-:W-:Y:S01]  /*0440*/  FADD R19, -R15, R8 ;  /* 0x000000080f137221 */ /* 0x000fe20000000100 */
[----:B------:R-:W-:Y:S01]  /*0450*/  FFMA.FTZ R21, -R20, 1.428606765330187045e-06, R21 ;  /* 0x35bfbe8e14157823 */ /* 0x000fe20000010115 */
[----:B------:R-:W-:-:S02]  /*0460*/  FSETP.GEU.AND P0, PT, R25, 0.40999999642372131348, PT ;  /* 0x3ed1eb851900780b */ /* 0x000fc40003f0e000 */
[----:B------:R-:W-:Y:S01]  /*0470*/  FSETP.NEU.AND P3, PT, R20, 128, PT ;  /* 0x430000001400780b */ /* 0x000fe20003f6d000 */
[----:B------:R-:W-:Y:S01]  /*0480*/  FMUL R15, R23, R16 ;  /* 0x00000010170f7220 */ /* 0x000fe20000400000 */
[----:B------:R-:W-:Y:S01]  /*0490*/  FFMA.FTZ R24, R21, R12, 0.0083824126049876213074 ;  /* 0x3c09566315187423 */ /* 0x000fe2000001000c */
[----:B------:R-:W-:Y:S01]  /*04a0*/  FMUL R16, R19, R16 ;  /* 0x0000001013107220 */ /* 0x000fe20000400000 */
[----:B-1----:R-:W-:Y:S02]  /*04b0*/  FSEL R23, R22, RZ, P0 ;  /* 0x000000ff16177208 */ /* 0x002fe40000000000 */
[----:B------:R-:W-:Y:S01]  /*04c0*/  FSEL R19, R20, 127, P3 ;  /* 0x42fe000014137808 */ /* 0x000fe20001800000 */
[----:B------:R-:W-:Y:S01]  /*04d0*/  FFMA.FTZ R24, R21, R24, 0.041667830199003219604 ;  /* 0x3d2aabe315187423 */ /* 0x000fe20000010018 */
[C-C-:B------:R-:W-:Y:S01]  /*04e0*/  FFMA R16, R18.reuse, R16, R17.reuse ;  /* 0x0000001012107223 */ /* 0x140fe20000000011 */
[----:B------:R-:W-:Y:S01]  /*04f0*/  FFMA.FTZ R22, -R23, 0.693145751953125, R14 ;  /* 0x3f31720017167823 */ /* 0x000fe2000001010e */
[----:B------:R-:W0:Y:S01]  /*0500*/  MUFU.EX2 R20, R19 ;  /* 0x0000001300147308 */ /* 0x000e220000000800 */
[----:B------:R-:W-:Y:S01]  /*0510*/  FFMA.FTZ R24, R21, R24, 0.16666397452354431152 ;  /* 0x3e2aa9f615187423 */ /* 0x000fe20000010018 */
[----:B------:R-:W-:Y:S01]  /*0520*/  FFMA R15, R18, R15, R17 ;  /* 0x0000000f120f7223 */ /* 0x000fe20000000011 */
[----:B------:R-:W-:Y:S01]  /*0530*/  FFMA.FTZ R25, -R23, 1.428606765330187045e-06, R22 ;  /* 0x35bfbe8e17197823 */ /* 0x000fe20000010116 */
[----:B------:R-:W-:Y:S01]  /*0540*/  FMUL R18, R16, 1.4426950216293334961 ;  /* 0x3fb8aa3b10127820 */ /* 0x000fe20000400000 */
[----:B------:R-:W-:Y:S01]  /*0550*/  FFMA.FTZ R24, R21, R24, 0.49999994039535522461 ;  /* 0x3efffffe15187423 */ /* 0x000fe20000010018 */
[----:B------:R-:W-:Y:S01]  /*0560*/  FSETP.NEU.AND P2, PT, R23, 128, PT ;  /* 0x430000001700780b */ /* 0x000fe20003f4d000 */
[----:B------:R-:W-:-:S02]  /*0570*/  FFMA.FTZ R22, R25, R12, 0.0083824126049876213074 ;  /* 0x3c09566319167423 */ /* 0x000fc4000001000c */
[----:B------:R-:W-:Y:S01]  /*0580*/  FMUL R24, R21, R24 ;  /* 0x0000001815187220 */ /* 0x000fe20000400000 */
[----:B------:R-:W1:Y:S01]  /*0590*/  FRND R18, R18 ;  /* 0x0000001200127307 */ /* 0x000e620000201000 */
[----:B------:R-:W-:Y:S01]  /*05a0*/  FSEL R23, R23, 127, P2 ;  /* 0x42fe000017177808 */ /* 0x000fe20001000000 */
[----:B------:R-:W-:Y:S01]  /*05b0*/  FFMA.FTZ R22, R25, R22, 0.041667830199003219604 ;  /* 0x3d2aabe319167423 */ /* 0x000fe20000010016 */
[----:B------:R-:W-:Y:S01]  /*05c0*/  FFMA.FTZ R17, R21, R24, R21 ;  /* 0x0000001815117223 */ /* 0x000fe20000010015 */
[----:B0-----:R-:W-:Y:S02]  /*05d0*/  FADD R27, R20, -1 ;  /* 0xbf800000141b7421 */ /* 0x001fe40000000000 */
[----:B------:R-:W-:Y:S02]  /*05e0*/  FFMA.FTZ R24, R25, R22, 0.16666397452354431152 ;  /* 0x3e2aa9f619187423 */ /* 0x000fe40000010016 */
[----:B------:R-:W0:Y:S01]  /*05f0*/  MUFU.EX2 R21, R23 ;  /* 0x0000001700157308 */ /* 0x000e220000000800 */
[----:B------:R-:W-:Y:S01]  /*0600*/  FADD.FTZ R22, |R16|, -RZ ;  /* 0x800000ff10167221 */ /* 0x000fe20000010200 */
[----:B------:R-:W-:Y:S01]  /*0610*/  FFMA.FTZ R17, R20, R17, R27 ;  /* 0x0000001114117223 */ /* 0x000fe2000001001b */
[----:B------:R-:W-:Y:S01]  /*0620*/  FMUL R20, R15, 1.4426950216293334961 ;  /* 0x3fb8aa3b0f147820 */ /* 0x000fe20000400000 */
[----:B------:R-:W-:-:S02]  /*0630*/  FFMA.FTZ R24, R25, R24, 0.49999994039535522461 ;  /* 0x3efffffe19187423 */ /* 0x000fc40000010018 */
[----:B------:R-:W-:Y:S01]  /*0640*/  FSETP.GEU.AND P0, PT, R22, 0.40999999642372131348, PT ;  /* 0x3ed1eb851600780b */ /* 0x000fe20003f0e000 */
[----:B------:R-:W-:Y:S01]  /*0650*/  FADD.FTZ R22, |R15|, -RZ ;  /* 0x800000ff0f167221 */ /* 0x000fe20000010200 */
[C---:B------:R-:W-:Y:S01]  /*0660*/  FMUL R24, R25.reuse, R24 ;  /* 0x0000001819187220 */ /* 0x040fe20000400000 */
[----:B------:R-:W2:Y:S01]  /*0670*/  FRND R20, R20 ;  /* 0x0000001400147307 */ /* 0x000ea20000201000 */
[----:B-1----:R-:W-:Y:S02]  /*0680*/  FSEL R27, R18, RZ, P0 ;  /* 0x000000ff121b7208 */ /* 0x002fe40000000000 */
[----:B------:R-:W-:Y:S01]  /*0690*/  FSETP.GEU.AND P0, PT, R22, 0.40999999642372131348, PT ;  /* 0x3ed1eb851600780b */ /* 0x000fe20003f0e000 */
[----:B------:R-:W-:Y:S01]  /*06a0*/  FFMA.FTZ R24, R25, R24, R25 ;  /* 0x0000001819187223 */ /* 0x000fe20000010019 */
[----:B0-----:R-:W-:Y:S01]  /*06b0*/  FADD R22, R21, -1 ;  /* 0xbf80000015167421 */ /* 0x001fe20000000000 */
[----:B------:R-:W-:-:S03]  /*06c0*/  FFMA.FTZ R18, -R27, 0.693145751953125, R16 ;  /* 0x3f3172001b127823 */ /* 0x000fc60000010110 */
[----:B------:R-:W-:Y:S01]  /*06d0*/  FFMA.FTZ R24, R21, R24, R22 ;  /* 0x0000001815187223 */ /* 0x000fe20000010016 */
[C---:B------:R-:W-:Y:S01]  /*06e0*/  FFMA.FTZ R21, -R27.reuse, 1.428606765330187045e-06, R18 ;  /* 0x35bfbe8e1b157823 */ /* 0x040fe20000010112 */
[----:B------:R-:W-:-:S03]  /*06f0*/  FSETP.NEU.AND P1, PT, R27, 128, PT ;  /* 0x430000001b00780b */ /* 0x000fc60003f2d000 */
[C---:B------:R-:W-:Y:S01]  /*0700*/  FFMA.FTZ R22, R21.reuse, R12, 0.0083824126049876213074 ;  /* 0x3c09566315167423 */ /* 0x040fe2000001000c */
[----:B--2---:R-:W-:Y:S02]  /*0710*/  FSEL R18, R20, RZ, P0 ;  /* 0x000000ff14127208 */ /* 0x004fe40000000000 */
[----:B------:R-:W-:Y:S01]  /*0720*/  FSETP.NEU.AND P6, PT, R14, RZ, PT ;  /* 0x000000ff0e00720b */ /* 0x000fe20003fcd000 */
[----:B------:R-:W-:Y:S01]  /*0730*/  FFMA.FTZ R22, R21, R22, 0.041667830199003219604 ;  /* 0x3d2aabe315167423 */ /* 0x000fe20000010016 */
[----:B------:R-:W-:Y:S01]  /*0740*/  FSEL R20, R27, 127, P1 ;  /* 0x42fe00001b147808 */ /* 0x000fe20000800000 */
[----:B------:R-:W-:Y:S01]  /*0750*/  @!P2 FADD R24, R24, R24 ;  /* 0x000000181818a221 */ /* 0x000fe20000000000 */
[----:B------:R-:W-:Y:S01]  /*0760*/  FSETP.GT.AND P4, PT, R23, 128, PT ;  /* 0x430000001700780b */ /* 0x000fe20003f84000 */
[----:B------:R-:W-:Y:S01]  /*0770*/  @!P3 FADD R17, R17, R17 ;  /* 0x000000111111b221 */ /* 0x000fe20000000000 */
[C---:B------:R-:W-:Y:S01]  /*0780*/  FSETP.GT.AND P2, PT, R20.reuse, 128, PT ;  /* 0x430000001400780b */ /* 0x040fe20003f44000 */
[----:B------:R-:W-:Y:S01]  /*0790*/  FFMA.FTZ R22, R21, R22, 0.16666397452354431152 ;  /* 0x3e2aa9f615167423 */ /* 0x000fe20000010016 */
[----:B------:R-:W-:-:S02]  /*07a0*/  FSETP.GEU.AND P3, PT, R20, -25, PT ;  /* 0xc1c800001400780b */ /* 0x000fc40003f6e000 */
[----:B------:R-:W0:Y:S01]  /*07b0*/  MUFU.EX2 R20, R20 ;  /* 0x0000001400147308 */ /* 0x000e220000000800 */
[----:B------:R-:W-:Y:S01]  /*07c0*/  FSETP.GEU.AND P5, PT, R23, -25, PT ;  /* 0xc1c800001700780b */ /* 0x000fe20003fae000 */
[----:B------:R-:W-:Y:S01]  /*07d0*/  FFMA.FTZ R22, R21, R22, 0.49999994039535522461 ;  /* 0x3efffffe15167423 */ /* 0x000fe20000010016 */
[----:B------:R-:W-:Y:S02]  /*07e0*/  FSETP.NEU.AND P0, PT, R13, RZ, PT ;  /* 0x000000ff0d00720b */ /* 0x000fe40003f0d000 */
[----:B------:R-:W-:Y:S02]  /*07f0*/  FSEL R24, R24, +INF , !P4 ;  /* 0x7f80000018187808 */ /* 0x000fe40006000000 */
[----:B------:R-:W-:Y:S01]  /*0800*/  FSETP.GT.AND P4, PT, R19, 128, PT ;  /* 0x430000001300780b */ /* 0x000fe20003f84000 */
[----:B------:R-:W-:Y:S01]  /*0810*/  FMUL R22, R21, R22 ;  /* 0x0000001615167220 */ /* 0x000fe20000400000 */
[----:B------:R-:W-:Y:S01]  /*0820*/  FSEL R25, R24, -1, P5 ;  /* 0xbf80000018197808 */ /* 0x000fe20002800000 */
[----:B------:R-:W-:Y:S01]  /*0830*/  @!P6 FADD R25, R14, R14 ;  /* 0x0000000e0e19e221 */ /* 0x000fe20000000000 */
[----:B------:R-:W-:Y:S01]  /*0840*/  FSEL R24, R17, +INF , !P4 ;  /* 0x7f80000011187808 */ /* 0x000fe20006000000 */
[----:B------:R-:W-:Y:S01]  /*0850*/  FFMA.FTZ R23, -R18, 0.693145751953125, R15 ;  /* 0x3f31720012177823 */ /* 0x000fe2000001010f */
[----:B------:R-:W-:Y:S01]  /*0860*/  FSETP.GT.AND P4, PT, R14, RZ, PT ;  /* 0x000000ff0e00720b */ /* 0x000fe20003f84000 */
[----:B------:R-:W-:Y:S01]  /*0870*/  FFMA.FTZ R17, R21, R22, R21 ;  /* 0x0000001615117223 */ /* 0x000fe20000010015 */
[----:B------:R-:W-:Y:S01]  /*0880*/  FSETP.GEU.AND P5, PT, R19, -25, PT ;  /* 0xc1c800001300780b */ /* 0x000fe20003fae000 */
[----:B------:R-:W-:Y:S01]  /*0890*/  FFMA.FTZ R23, -R18, 1.428606765330187045e-06, R23 ;  /* 0x35bfbe8e12177823 */ /* 0x000fe20000010117 */
[----:B------:R-:W-:-:S02]  /*08a0*/  FSEL R21, R14, R25, P4 ;  /* 0x000000190e157208 */ /* 0x000fc40002000000 */
[----:B------:R-:W-:Y:S01]  /*08b0*/  FSETP.NEU.AND P4, PT, R18, 128, PT ;  /* 0x430000001200780b */ /* 0x000fe20003f8d000 */
[----:B0-----:R-:W-:Y:S01]  /*08c0*/  FADD R19, R20, -1 ;  /* 0xbf80000014137421 */ /* 0x001fe20000000000 */
[----:B------:R-:W-:Y:S01]  /*08d0*/  FSEL R24, R24, -1, P5 ;  /* 0xbf80000018187808 */ /* 0x000fe20002800000 */
[----:B------:R-:W-:Y:S01]  /*08e0*/  @!P0 FADD R24, R13, R13 ;  /* 0x0000000d0d188221 */ /* 0x000fe20000000000 */
[----:B------:R-:W-:Y:S01]  /*08f0*/  FFMA.FTZ R22, R23, R12, 0.0083824126049876213074 ;  /* 0x3c09566317167423 */ /* 0x000fe2000001000c */
[----:B------:R-:W-:Y:S02]  /*0900*/  FSETP.GT.AND P0, PT, R13, RZ, PT ;  /* 0x000000ff0d00720b */ /* 0x000fe40003f04000 */
[----:B------:R-:W-:Y:S01]  /*0910*/  FSEL R18, R18, 127, P4 ;  /* 0x42fe000012127808 */ /* 0x000fe20002000000 */
[----:B------:R-:W-:Y:S01]  /*0920*/  FFMA.FTZ R19, R20, R17, R19 ;  /* 0x0000001114137223 */ /* 0x000fe20000010013 */
[----:B------:R-:W-:Y:S01]  /*0930*/  FFMA.FTZ R22, R23, R22, 0.041667830199003219604 ;  /* 0x3d2aabe317167423 */ /* 0x000fe20000010016 */
[----:B------:R-:W-:-:S02]  /*0940*/  FSEL R20, R13, R24, P0 ;  /* 0x000000180d147208 */ /* 0x000fc40000000000 */
[----:B------:R0:W1:Y:S01]  /*0950*/  MUFU.EX2 R13, R18 ;  /* 0x00000012000d7308 */ /* 0x0000620000000800 */
[----:B------:R-:W-:Y:S01]  /*0960*/  FFMA.FTZ R22, R23, R22, 0.16666397452354431152 ;  /* 0x3e2aa9f617167423 */ /* 0x000fe20000010016 */
[----:B------:R-:W-:Y:S01]  /*0970*/  FADD R17, R6, R21 ;  /* 0x0000001506117221 */ /* 0x000fe20000000000 */
[----:B------:R-:W-:Y:S01]  /*0980*/  FSETP.NEU.AND P5, PT, R16, RZ, PT ;  /* 0x000000ff1000720b */ /* 0x000fe20003fad000 */
[----:B------:R-:W-:Y:S01]  /*0990*/  FADD R14, R5, R20 ;  /* 0x00000014050e7221 */ /* 0x000fe20000000000 */
[----:B------:R-:W-:Y:S01]  /*09a0*/  FFMA.FTZ R22, R23, R22, 0.49999994039535522461 ;  /* 0x3efffffe17167423 */ /* 0x000fe20000010016 */
[----:B------:R-:W-:Y:S01]  /*09b0*/  @!P1 FADD R19, R19, R19 ;  /* 0x0000001313139221 */ /* 0x000fe20000000000 */
[C---:B------:R-:W-:Y:S01]  /*09c0*/  FSETP.GT.AND P0, PT, R18.reuse, 128, PT ;  /* 0x430000001200780b */ /* 0x040fe20003f04000 */
[----:B------:R-:W-:Y:S01]  /*09d0*/  FMUL R25, R17, 1.4426950216293334961 ;  /* 0x3fb8aa3b11197820 */ /* 0x000fe20000400000 */
[----:B------:R-:W-:Y:S01]  /*09e0*/  FSETP.GEU.AND P1, PT, R18, -25, PT ;  /* 0xc1c800001200780b */ /* 0x000fe20003f2e000 */
[----:B------:R-:W-:Y:S01]  /*09f0*/  FMUL R24, R23, R22 ;  /* 0x0000001617187220 */ /* 0x000fe20000400000 */
[----:B0-----:R-:W-:Y:S01]  /*0a00*/  FMUL R18, R14, 1.4426950216293334961 ;  /* 0x3fb8aa3b0e127820 */ /* 0x001fe20000400000 */
[----:B------:R-:W-:Y:S01]  /*0a10*/  FSEL R19, R19, +INF , !P2 ;  /* 0x7f80000013137808 */ /* 0x000fe20005000000 */
[----:B------:R-:W0:Y:S01]  /*0a20*/  FRND R22, R25 ;  /* 0x0000001900167307 */ /* 0x000e220000201000 */
[----:B------:R-:W-:Y:S01]  /*0a30*/  FFMA.FTZ R24, R23, R24, R23 ;  /* 0x0000001817187223 */ /* 0x000fe20000010017 */
[----:B-1----:R-:W-:Y:S01]  /*0a40*/  FADD R26, R13, -1 ;  /* 0xbf8000000d1a7421 */ /* 0x002fe20000000000 */
[----:B------:R-:W-:Y:S01]  /*0a50*/  FSEL R19, R19, -1, P3 ;  /* 0xbf80000013137808 */ /* 0x000fe20001800000 */
[C---:B------:R-:W-:Y:S01]  /*0a60*/  @!P5 FADD R19, R16.reuse, R16 ;  /* 0x000000101013d221 */ /* 0x040fe20000000000 */
[----:B------:R-:W-:Y:S01]  /*0a70*/  FSETP.GT.AND P2, PT, R16, RZ, PT ;  /* 0x000000ff1000720b */ /* 0x000fe20003f44000 */
[----:B------:R-:W-:-:S02]  /*0a80*/  FFMA.FTZ R13, R13, R24, R26 ;  /* 0x000000180d0d7223 */ /* 0x000fc4000001001a */
[----:B------:R-:W1:Y:S01]  /*0a90*/  FRND R18, R18 ;  /* 0x0000001200127307 */ /* 0x000e620000201000 */
[----:B------:R-:W-:Y:S01]  /*0aa0*/  FADD.FTZ R24, |R17|, -RZ ;  /* 0x800000ff11187221 */ /* 0x000fe20000010200 */
[----:B------:R-:W-:Y:S01]  /*0ab0*/  FADD.FTZ R23, |R14|, -RZ ;  /* 0x800000ff0e177221 */ /* 0x000fe20000010200 */
[----:B------:R-:W-:-:S03]  /*0ac0*/  FSEL R19, R16, R19, P2 ;  /* 0x0000001310137208 */ /* 0x000fc60001000000 */
[----:B------:R-:W-:Y:S01]  /*0ad0*/  FSETP.GEU.AND P2, PT, R24, 0.40999999642372131348, PT ;  /* 0x3ed1eb851800780b */ /* 0x000fe20003f4e000 */
[----:B------:R-:W-:Y:S01]  /*0ae0*/  @!P4 FADD R13, R13, R13 ;  /* 0x0000000d0d0dc221 */ /* 0x000fe20000000000 */
[----:B------:R-:W-:Y:S02]  /*0af0*/  FSETP.GEU.AND P5, PT, R23, 0.40999999642372131348, PT ;  /* 0x3ed1eb851700780b */ /* 0x000fe40003fae000 */
[----:B0-----:R-:W-:Y:S02]  /*0b00*/  FSEL R22, R22, RZ, P2 ;  /* 0x000000ff16167208 */ /* 0x001fe40001000000 */
[----:B------:R-:W-:Y:S02]  /*0b10*/  FSETP.NEU.AND P4, PT, R15, RZ, PT ;  /* 0x000000ff0f00720b */ /* 0x000fe40003f8d000 */
[----:B------:R-:W-:Y:S02]  /*0b20*/  FSETP.GT.AND P2, PT, R20, -R5, PT ;  /* 0x800000051400720b */ /* 0x000fe40003f44000 */
[----:B-1----:R-:W-:Y:S01]  /*0b30*/  FSEL R5, R18, RZ, P5 ;  /* 0x000000ff12057208 */ /* 0x002fe20002800000 */
[----:B------:R-:W-:Y:S01]  /*0b40*/  FFMA.FTZ R23, -R22, 0.693145751953125, R17 ;  /* 0x3f31720016177823 */ /* 0x000fe20000010111 */
[----:B------:R-:W-:-:S02]  /*0b50*/  FSEL R13, R13, +INF , !P0 ;  /* 0x7f8000000d0d7808 */ /* 0x000fc40004000000 */
[----:B------:R-:W-:Y:S01]  /*0b60*/  FSETP.GT.AND P3, PT, R21, -R6, PT ;  /* 0x800000061500720b */ /* 0x000fe20003f64000 */
[----:B------:R-:W-:Y:S01]  /*0b70*/  FFMA.FTZ R18, -R5, 0.693145751953125, R14 ;  /* 0x3f31720005127823 */ /* 0x000fe2000001010e */
[----:B------:R-:W-:Y:S01]  /*0b80*/  FADD R6, R4, R19 ;  /* 0x0000001304067221 */ /* 0x000fe20000000000 */
[----:B------:R-:W-:Y:S01]  /*0b90*/  FSEL R16, R13, -1, P1 ;  /* 0xbf8000000d107808 */ /* 0x000fe20000800000 */
[C---:B------:R-:W-:Y:S01]  /*0ba0*/  FFMA.FTZ R23, -R22.reuse, 1.428606765330187045e-06, R23 ;  /* 0x35bfbe8e16177823 */ /* 0x040fe20000010117 */
[----:B------:R-:W-:Y:S01]  /*0bb0*/  FSETP.NEU.AND P1, PT, R22, 128, PT ;  /* 0x430000001600780b */ /* 0x000fe20003f2d000 */
[----:B------:R-:W-:Y:S01]  /*0bc0*/  FFMA.FTZ R25, -R5, 1.428606765330187045e-06, R18 ;  /* 0x35bfbe8e05197823 */ /* 0x000fe20000010112 */
[----:B------:R-:W-:Y:S01]  /*0bd0*/  FMUL R21, R6, 1.4426950216293334961 ;  /* 0x3fb8aa3b06157820 */ /* 0x000fe20000400000 */
[-C--:B------:R-:W-:Y:S01]  /*0be0*/  FFMA.FTZ R18, R23, R12.reuse, 0.0083824126049876213074 ;  /* 0x3c09566317127423 */ /* 0x080fe2000001000c */
[----:B------:R-:W-:Y:S01]  /*0bf0*/  @!P4 FADD R16, R15, R15 ;  /* 0x0000000f0f10c221 */ /* 0x000fe20000000000 */
[----:B------:R-:W-:Y:S01]  /*0c00*/  FSEL R13, R22, 127, P1 ;  /* 0x42fe0000160d7808 */ /* 0x000fe20000800000 */
[----:B------:R-:W-:Y:S01]  /*0c10*/  FFMA.FTZ R22, R25, R12, 0.0083824126049876213074 ;  /* 0x3c09566319167423 */ /* 0x000fe2000001000c */
[----:B------:R-:W-:Y:S01]  /*0c20*/  FSETP.NEU.AND P4, PT, R5, 128, PT ;  /* 0x430000000500780b */ /* 0x000fe20003f8d000 */
[----:B------:R-:W-:Y:S01]  /*0c30*/  FFMA.FTZ R18, R23, R18, 0.041667830199003219604 ;  /* 0x3d2aabe317127423 */ /* 0x000fe20000010012 */
[----:B------:R-:W0:Y:S01]  /*0c40*/  MUFU.EX2 R20, R13 ;  /* 0x0000000d00147308 */ /* 0x000e220000000800 */
[----:B------:R-:W-:Y:S01]  /*0c50*/  FSETP.GT.AND P0, PT, R15, RZ, PT ;  /* 0x000000ff0f00720b */ /* 0x000fe20003f04000 */
[----:B------:R-:W-:Y:S01]  /*0c60*/  FFMA.FTZ R24, R25, R22, 0.041667830199003219604 ;  /* 0x3d2aabe319187423 */ /* 0x000fe20000010016 */
[----:B------:R-:W-:Y:S01]  /*0c70*/  FSEL R5, R5, 127, P4 ;  /* 0x42fe000005057808 */ /* 0x000fe20002000000 */
[----:B------:R-:W-:-:S04]  /*0c80*/  FFMA.FTZ R22, R23, R18, 0.16666397452354431152 ;  /* 0x3e2aa9f617167423 */ /* 0x000fc80000010012 */
[----:B------:R-:W1:Y:S01]  /*0c90*/  FRND R21, R21 ;  /* 0x0000001500157307 */ /* 0x000e620000201000 */
[----:B------:R-:W-:Y:S01]  /*0ca0*/  FSEL R16, R15, R16, P0 ;  /* 0x000000100f107208 */ /* 0x000fe20000000000 */
[----:B------:R-:W-:Y:S01]  /*0cb0*/  FFMA.FTZ R22, R23, R22, 0.49999994039535522461 ;  /* 0x3efffffe17167423 */ /* 0x000fe20000010016 */
[----:B------:R-:W-:Y:S01]  /*0cc0*/  FADD.FTZ R15, |R6|, -RZ ;  /* 0x800000ff060f7221 */ /* 0x000fe20000010200 */
[----:B------:R-:W-:-:S04]  /*0cd0*/  FFMA.FTZ R24, R25, R24, 0.16666397452354431152 ;  /* 0x3e2aa9f619187423 */ /* 0x000fc80000010018 */
[----:B------:R-:W2:Y:S01]  /*0ce0*/  MUFU.EX2 R18, R5 ;  /* 0x0000000500127308 */ /* 0x000ea20000000800 */
[----:B------:R-:W-:Y:S01]  /*0cf0*/  FMUL R22, R23, R22 ;  /* 0x0000001617167220 */ /* 0x000fe20000400000 */
[----:B------:R-:W-:Y:S01]  /*0d00*/  FFMA.FTZ R24, R25, R24, 0.49999994039535522461 ;  /* 0x3efffffe19187423 */ /* 0x000fe20000010018 */
[----:B------:R-:W-:Y:S01]  /*0d10*/  FSETP.GEU.AND P0, PT, R15, 0.40999999642372131348, PT ;  /* 0x3ed1eb850f00780b */ /* 0x000fe20003f0e000 */
[C---:B0-----:R-:W-:Y:S01]  /*0d20*/  FADD R15, R20.reuse, -1 ;  /* 0xbf800000140f7421 */ /* 0x041fe20000000000 */
[----:B------:R-:W-:Y:S01]  /*0d30*/  FFMA.FTZ R23, R23, R22, R23 ;  /* 0x0000001617177223 */ /* 0x000fe20000010017 */
[----:B------:R-:W-:Y:S01]  /*0d40*/  FMUL R24, R25, R24 ;  /* 0x0000001819187220 */ /* 0x000fe20000400000 */
[----:B-1----:R-:W-:Y:S02]  /*0d50*/  FSEL R21, R21, RZ, P0 ;  /* 0x000000ff15157208 */ /* 0x002fe40000000000 */
[----:B------:R-:W-:Y:S01]  /*0d60*/  FFMA.FTZ R20, R20, R23, R15 ;  /* 0x0000001714147223 */ /* 0x000fe2000001000f */
[----:B------:R-:W-:-:S02]  /*0d70*/  FFMA.FTZ R25, R25, R24, R25 ;  /* 0x0000001819197223 */ /* 0x000fc40000010019 */
[----:B------:R-:W-:Y:S01]  /*0d80*/  FFMA.FTZ R24, -R21, 0.693145751953125, R6 ;  /* 0x3f31720015187823 */ /* 0x000fe20000010106 */
[C---:B--2---:R-:W-:Y:S01]  /*0d90*/  FADD R23, R18.reuse, -1 ;  /* 0xbf80000012177421 */ /* 0x044fe20000000000 */
[----:B------:R-:W-:Y:S01]  /*0da0*/  FADD R15, R7, R16 ;  /* 0x00000010070f7221 */ /* 0x000fe20000000000 */
[C---:B------:R-:W-:Y:S02]  /*0db0*/  FSETP.NEU.AND P0, PT, R21.reuse, 128, PT ;  /* 0x430000001500780b */ /* 0x040fe40003f0d000 */
[----:B------:R-:W-:Y:S01]  /*0dc0*/  FFMA.FTZ R18, R18, R25, R23 ;  /* 0x0000001912127223 */ /* 0x000fe20000010017 */
[----:B------:R-:W-:Y:S01]  /*0dd0*/  FFMA.FTZ R23, -R21, 1.428606765330187045e-06, R24 ;  /* 0x35bfbe8e15177823 */ /* 0x000fe20000010118 */
[----:B------:R-:W-:Y:S01]  /*0de0*/  FMUL R22, R15, 1.4426950216293334961 ;  /* 0x3fb8aa3b0f167820 */ /* 0x000fe20000400000 */
[----:B------:R-:W-:Y:S02]  /*0df0*/  FSEL R24, R21, 127, P0 ;  /* 0x42fe000015187808 */ /* 0x000fe40000000000 */
[----:B------:R-:W-:-:S04]  /*0e00*/  FFMA.FTZ R26, R23, R12, 0.0083824126049876213074 ;  /* 0x3c095663171a7423 */ /* 0x000fc8000001000c */
[C---:B------:R-:W-:Y:S01]  /*0e10*/  FFMA.FTZ R26, R23.reuse, R26, 0.041667830199003219604 ;  /* 0x3d2aabe3171a7423 */ /* 0x040fe2000001001a */
[----:B------:R-:W0:Y:S03]  /*0e20*/  FRND R22, R22 ;  /* 0x0000001600167307 */ /* 0x000e260000201000 */
[----:B------:R-:W-:-:S05]  /*0e30*/  FFMA.FTZ R26, R23, R26, 0.16666397452354431152 ;  /* 0x3e2aa9f6171a7423 */ /* 0x000fca000001001a */
[----:B------:R-:W1:Y:S01]  /*0e40*/  MUFU.EX2 R24, R24 ;  /* 0x0000001800187308 */ /* 0x000e620000000800 */
[----:B------:R-:W-:Y:S01]  /*0e50*/  FADD.FTZ R25, |R15|, -RZ ;  /* 0x800000ff0f197221 */ /* 0x000fe20000010200 */
[----:B------:R-:W-:-:S04]  /*0e60*/  FFMA.FTZ R26, R23, R26, 0.49999994039535522461 ;  /* 0x3efffffe171a7423 */ /* 0x000fc8000001001a */
[----:B------:R-:W-:Y:S01]  /*0e70*/  FMUL R26, R23, R26 ;  /* 0x0000001a171a7220 */ /* 0x000fe20000400000 */
[----:B------:R-:W-:-:S03]  /*0e80*/  FSETP.GEU.AND P5, PT, R25, 0.40999999642372131348, PT ;  /* 0x3ed1eb851900780b */ /* 0x000fc60003fae000 */
[----:B------:R-:W-:Y:S01]  /*0e90*/  FFMA.FTZ R23, R23, R26, R23 ;  /* 0x0000001a17177223 */ /* 0x000fe20000010017 */
[----:B0-----:R-:W-:Y:S01]  /*0ea0*/  FSEL R26, R22, RZ, P5 ;  /* 0x000000ff161a7208 */ /* 0x001fe20002800000 */
[----:B-1----:R-:W-:-:S04]  /*0eb0*/  FADD R25, R24, -1 ;  /* 0xbf80000018197421 */ /* 0x002fc80000000000 */
[----:B------:R-:W-:Y:S01]  /*0ec0*/  FFMA.FTZ R22, R24, R23, R25 ;  /* 0x0000001718167223 */ /* 0x000fe20000010019 */
[C---:B------:R-:W-:Y:S01]  /*0ed0*/  FFMA.FTZ R25, -R26.reuse, 0.693145751953125, R15 ;  /* 0x3f3172001a197823 */ /* 0x040fe2000001010f */
[----:B------:R-:W-:-:S03]  /*0ee0*/  FSETP.NEU.AND P5, PT, R26, 128, PT ;  /* 0x430000001a00780b */ /* 0x000fc60003fad000 */
[C---:B------:R-:W-:Y:S01]  /*0ef0*/  FFMA.FTZ R25, -R26.reuse, 1.428606765330187045e-06, R25 ;  /* 0x35bfbe8e1a197823 */ /* 0x040fe20000010119 */
[----:B------:R-:W-:-:S03]  /*0f00*/  FSEL R23, R26, 127, P5 ;  /* 0x42fe00001a177808 */ /* 0x000fc60002800000 */
[----:B------:R-:W-:-:S04]  /*0f10*/  FFMA.FTZ R12, R25, R12, 0.0083824126049876213074 ;  /* 0x3c095663190c7423 */ /* 0x000fc8000001000c */
[C---:B------:R-:W-:Y:S02]  /*0f20*/  FFMA.FTZ R24, R25.reuse, R12, 0.041667830199003219604 ;  /* 0x3d2aabe319187423 */ /* 0x040fe4000001000c */
[----:B------:R-:W0:Y:S02]  /*0f30*/  MUFU.EX2 R12, R23 ;  /* 0x00000017000c7308 */ /* 0x000e240000000800 */
[----:B------:R-:W-:Y:S01]  /*0f40*/  FFMA.FTZ R24, R25, R24, 0.16666397452354431152 ;  /* 0x3e2aa9f619187423 */ /* 0x000fe20000010018 */
[----:B------:R-:W-:Y:S01]  /*0f50*/  @!P1 FADD R20, R20, R20 ;  /* 0x0000001414149221 */ /* 0x000fe20000000000 */
[----:B------:R-:W-:Y:S02]  /*0f60*/  FSETP.GT.AND P1, PT, R13, 128, PT ;  /* 0x430000000d00780b */ /* 0x000fe40003f24000 */
[----:B------:R-:W-:Y:S01]  /*0f70*/  FFMA.FTZ R24, R25, R24, 0.49999994039535522461 ;  /* 0x3efffffe19187423 */ /* 0x000fe20000010018 */
[----:B------:R-:W-:-:S03]  /*0f80*/  FSETP.NEU.AND P6, PT, R17, RZ, PT ;  /* 0x000000ff1100720b */ /* 0x000fc60003fcd000 */
[----:B------:R-:W-:Y:S01]  /*0f90*/  FMUL R26, R25, R24 ;  /* 0x00000018191a7220 */ /* 0x000fe20000400000 */
[----:B------:R-:W-:Y:S02]  /*0fa0*/  FSEL R24, R20, +INF , !P1 ;  /* 0x7f80000014187808 */ /* 0x000fe40004800000 */
[----:B------:R-:W-:Y:S01]  /*0fb0*/  FSETP.GEU.AND P1, PT, R13, -25, PT ;  /* 0xc1c800000d00780b */ /* 0x000fe20003f2e000 */
[----:B------:R-:W-:Y:S01]  /*0fc0*/  FFMA.FTZ R25, R25, R26, R25 ;  /* 0x0000001a19197223 */ /* 0x000fe20000010019 */
[----:B0-----:R-:W-:Y:S01]  /*0fd0*/  FADD R13, R12, -1 ;  /* 0xbf8000000c0d7421 */ /* 0x001fe20000000000 */
[----:B------:R-:W-:-:S03]  /*0fe0*/  @!P4 FADD R18, R18, R18 ;  /* 0x000000121212c221 */ /* 0x000fc60000000000 */
[----:B------:R-:W-:Y:S02]  /*0ff0*/  FFMA.FTZ R25, R12, R25, R13 ;  /* 0x000000190c197223 */ /* 0x000fe4000001000d */
[----:B------:R-:W0:Y:S01]  /*1000*/  LDC.64 R12, c[0x0][0x218] ;  /* 0x00008600ff0c7b82 */ /* 0x000e220000000a00 */
[----:B------:R-:W-:Y:S02]  /*1010*/  FSEL R21, R21, 127, P0 ;  /* 0x42fe000015157808 */ /* 0x000fe40000000000 */
[----:B------:R-:W-:Y:S01]  /*1020*/  FSETP.GT.AND P4, PT, R5, 128, PT ;  /* 0x430000000500780b */ /* 0x000fe20003f84000 */
[----:B------:R-:W-:Y:S01]  /*1030*/  FADD R20, R17, R17 ;  /* 0x0000001111147221 */ /* 0x000fe20000000000 */
[----:B------:R-:W-:Y:S01]  /*1040*/  @P6 FSEL R20, R24, -1, P1 ;  /* 0xbf80000018146808 */ /* 0x000fe20000800000 */
[----:B------:R-:W-:Y:S01]  /*1050*/  @!P0 FADD R22, R22, R22 ;  /* 0x0000001616168221 */ /* 0x000fe20000000000 */
[----:B------:R-:W-:Y:S01]  /*1060*/  @!P5 FADD R25, R25, R25 ;  /* 0x000000191919d221 */ /* 0x000fe20000000000 */
[----:B------:R-:W-:-:S02]  /*1070*/  FSETP.NEU.AND P1, PT, R14, RZ, PT ;  /* 0x000000ff0e00720b */ /* 0x000fc40003f2d000 */
[----:B------:R-:W-:Y:S02]  /*1080*/  FSETP.GT.AND P6, PT, R21, 128, PT ;  /* 0x430000001500780b */ /* 0x000fe40003fc4000 */
[----:B------:R-:W-:Y:S02]  /*1090*/  FSEL R18, R18, +INF , !P4 ;  /* 0x7f80000012127808 */ /* 0x000fe40006000000 */
[----:B------:R-:W-:Y:S02]  /*10a0*/  FSETP.NEU.AND P5, PT, R15, RZ, PT ;  /* 0x000000ff0f00720b */ /* 0x000fe40003fad000 */
[----:B------:R-:W-:Y:S02]  /*10b0*/  FSETP.NEU.AND P0, PT, R6, RZ, PT ;  /* 0x000000ff0600720b */ /* 0x000fe40003f0d000 */
[----:B------:R-:W-:Y:S02]  /*10c0*/  FSETP.GT.AND P4, PT, R23, 128, PT ;  /* 0x430000001700780b */ /* 0x000fe40003f84000 */
[----:B------:R-:W-:-:S02]  /*10d0*/  FSEL R22, R22, +INF , !P6 ;  /* 0x7f80000016167808 */ /* 0x000fc40007000000 */
[----:B------:R-:W-:Y:S02]  /*10e0*/  FSETP.GEU.AND P6, PT, R23, -25, PT ;  /* 0xc1c800001700780b */ /* 0x000fe40003fce000 */
[----:B------:R-:W-:Y:S02]  /*10f0*/  FSEL R25, R25, +INF , !P4 ;  /* 0x7f80000019197808 */ /* 0x000fe40006000000 */
[----:B------:R-:W-:Y:S02]  /*1100*/  FSETP.GEU.AND P4, PT, R5, -25, PT ;  /* 0xc1c800000500780b */ /* 0x000fe40003f8e000 */
[----:B------:R-:W-:Y:S02]  /*1110*/  FSEL R24, R25, -1, P6 ;  /* 0xbf80000019187808 */ /* 0x000fe40003000000 */
[----:B------:R-:W-:Y:S01]  /*1120*/  FSETP.GEU.AND P6, PT, R21, -25, PT ;  /* 0xc1c800001500780b */ /* 0x000fe20003fce000 */
[----:B------:R-:W-:Y:S01]  /*1130*/  FADD R23, R14, R14 ;  /* 0x0000000e0e177221 */ /* 0x000fe20000000000 */
[----:B------:R-:W-:Y:S01]  /*1140*/  FADD R5, R6, R6 ;  /* 0x0000000606057221 */ /* 0x000fe20000000000 */
[----:B------:R-:W-:Y:S01]  /*1150*/  @P1 FSEL R23, R18, -1, P4 ;  /* 0xbf80000012171808 */ /* 0x000fe20002000000 */
[----:B------:R-:W-:Y:S01]  /*1160*/  @!P5 FADD R24, R15, R15 ;  /* 0x0000000f0f18d221 */ /* 0x000fe20000000000 */
[----:B------:R-:W-:-:S02]  /*1170*/  FSETP.GT.AND P4, PT, R19, -R4, PT ;  /* 0x800000041300720b */ /* 0x000fc40003f84000 */
[----:B------:R-:W-:Y:S02]  /*1180*/  FSETP.GT.AND P1, PT, R16, -R7, PT ;  /* 0x800000071000720b */ /* 0x000fe40003f24000 */
[----:B------:R-:W-:Y:S01]  /*1190*/  @P0 FSEL R5, R22, -1, P6 ;  /* 0xbf80000016050808 */ /* 0x000fe20003000000 */
[----:B0-----:R-:W-:Y:S01]  /*11a0*/  IMAD.WIDE R12, R0, 0x4, R12 ;  /* 0x00000004000c7825 */ /* 0x001fe200078e020c */
[----:B------:R-:W-:Y:S02]  /*11b0*/  FSEL R18, R17, R20, P3 ;  /* 0x0000001411127208 */ /* 0x000fe40001800000 */
[----:B------:R-:W-:Y:S02]  /*11c0*/  FSEL R17, R14, R23, P2 ;  /* 0x000000170e117208 */ /* 0x000fe40001000000 */
[----:B------:R-:W-:Y:S02]  /*11d0*/  FSEL R16, R6, R5, P4 ;  /* 0x0000000506107208 */ /* 0x000fe40002000000 */
[----:B------:R-:W-:Y:S01]  /*11e0*/  FSEL R19, R15, R24, P1 ;  /* 0x000000180f137208 */ /* 0x000fe20000800000 */
[----:B------:R-:W-:Y:S04]  /*11f0*/  STG.E.128 desc[UR4][R2.64], R8 ;  /* 0x0000000802007986 */ /* 0x000fe8000c101d04 */
[----:B------:R-:W-:Y:S01]  /*1200*/  STG.E.128 desc[UR4][R12.64], R16 ;  /* 0x000000100c007986 */ /* 0x000fe2000c101d04 */
[----:B------:R-:W-:Y:S05]  /*1210*/  EXIT ;  /* 0x000000000000794d */ /* 0x000fea0003800000 */
.L_x_0:
[----:B------:R-:W-:-:S00]  /*1220*/  BRA `(.L_x_0) ;  /* 0xfffffffc00fc7947 */ /* 0x000fc0000383ffff */
[----:B------:R-:W-:-:S00]  /*1230*/  NOP ;  /* 0x0000000000007918 */ /* 0x000fc00000000000 */
        /* <DEDUP_REMOVED lines=12> */
.L_x_1:


//--------------------- .nv.global.init           --------------------------
	.section	.nv.global.init,"aw",@progbits
.nv.global.init:
	.type		_$_str,@object
	.size		_$_str,(_$_str_$_2 - _$_str)
_$_str:
        /*0000*/ 	.byte	0x5f, 0x5f, 0x43, 0x55, 0x44, 0x41, 0x5f, 0x46, 0x54, 0x5a, 0x00
	.type		_$_str_$_2,@object
	.size		_$_str_$_2,(.L_1 - _$_str_$_2)
_$_str_$_2:
        /*000b*/ 	.byte	0x5f, 0x5f, 0x43, 0x55, 0x44, 0x41, 0x5f, 0x50, 0x52, 0x45, 0x43, 0x5f, 0x53, 0x51, 0x52, 0x54
        /*001b*/ 	.byte	0x00
.L_1:


//--------------------- .nv.constant0.triton_poi_fused__native_batch_norm_legit_no_training_add_convolution_elu_8 --------------------------
	.section	.nv.constant0.triton_poi_fused__native_batch_norm_legit_no_training_add_convolution_elu_8,"a",@progbits
	.sectionflags	@""
	.align	4
.nv.constant0.triton_poi_fused__native_batch_norm_legit_no_training_add_convolution_elu_8:
	.zero		596
